//
// Generated by NVIDIA NVVM Compiler
//
// Compiler Build ID: CL-36424714
// Cuda compilation tools, release 13.0, V13.0.88
// Based on NVVM 20.0.0
//

.version 9.0
.target sm_100
.address_size 64

	// .globl	_Z13matrixMulTilePfS_S_i
// _ZZ13matrixMulTilePfS_S_iE2As has been demoted
// _ZZ13matrixMulTilePfS_S_iE2Bs has been demoted

.visible .entry _Z13matrixMulTilePfS_S_i(
	.param .u64 .ptr .align 1 _Z13matrixMulTilePfS_S_i_param_0,
	.param .u64 .ptr .align 1 _Z13matrixMulTilePfS_S_i_param_1,
	.param .u64 .ptr .align 1 _Z13matrixMulTilePfS_S_i_param_2,
	.param .u32 _Z13matrixMulTilePfS_S_i_param_3
)
{
	.reg .pred 	%p<16>;
	.reg .b32 	%r<98>;
	.reg .b32 	%f<84>;
	.reg .b64 	%rd<29>;
	// demoted variable
	.shared .align 4 .b8 _ZZ13matrixMulTilePfS_S_iE2As[16];
	// demoted variable
	.shared .align 4 .b8 _ZZ13matrixMulTilePfS_S_iE2Bs[16];
	ld.param.u64 	%rd4, [_Z13matrixMulTilePfS_S_i_param_0];
	ld.param.u64 	%rd5, [_Z13matrixMulTilePfS_S_i_param_1];
	ld.param.u64 	%rd3, [_Z13matrixMulTilePfS_S_i_param_2];
	ld.param.u32 	%r55, [_Z13matrixMulTilePfS_S_i_param_3];
	cvta.to.global.u64 	%rd1, %rd5;
	cvta.to.global.u64 	%rd2, %rd4;
	mov.u32 	%r56, %ctaid.y;
	mov.u32 	%r57, %ntid.y;
	mov.u32 	%r1, %tid.y;
	mad.lo.s32 	%r2, %r56, %r57, %r1;
	mov.u32 	%r58, %ctaid.x;
	mov.u32 	%r59, %ntid.x;
	mov.u32 	%r3, %tid.x;
	mad.lo.s32 	%r4, %r58, %r59, %r3;
	max.s32 	%r60, %r2, %r4;
	setp.ge.s32 	%p1, %r60, %r55;
	@%p1 bra 	$L__BB0_29;
	shl.b32 	%r62, %r1, 3;
	mov.u32 	%r63, _ZZ13matrixMulTilePfS_S_iE2As;
	add.s32 	%r5, %r63, %r62;
	shl.b32 	%r64, %r3, 2;
	add.s32 	%r6, %r5, %r64;
	mul.lo.s32 	%r7, %r55, %r2;
	mov.u32 	%r65, _ZZ13matrixMulTilePfS_S_iE2Bs;
	add.s32 	%r9, %r65, %r64;
	add.s32 	%r8, %r9, %r62;
	add.s32 	%r66, %r55, -1;
	shr.u32 	%r67, %r66, 1;
	add.s32 	%r10, %r67, 1;
	and.b32  	%r11, %r10, 3;
	setp.lt.u32 	%p2, %r55, 7;
	mov.f32 	%f83, 0f00000000;
	mov.b32 	%r92, 0;
	@%p2 bra 	$L__BB0_21;
	add.s32 	%r69, %r1, 2;
	mad.lo.s32 	%r89, %r55, %r69, %r4;
	shl.b32 	%r13, %r55, 3;
	add.s32 	%r70, %r1, 4;
	mad.lo.s32 	%r88, %r55, %r70, %r4;
	add.s32 	%r71, %r1, 6;
	mad.lo.s32 	%r87, %r55, %r71, %r4;
	mad.lo.s32 	%r86, %r1, %r55, %r4;
	add.s32 	%r85, %r3, %r7;
	and.b32  	%r72, %r10, 2147483644;
	neg.s32 	%r83, %r72;
	mov.f32 	%f83, 0f00000000;
	mov.b32 	%r91, 4;
	mov.u32 	%r84, %r3;
	mov.u32 	%r90, %r1;
$L__BB0_3:
	setp.ge.u32 	%p3, %r84, %r55;
	mov.f32 	%f70, 0f00000000;
	@%p3 bra 	$L__BB0_5;
	mul.wide.u32 	%rd6, %r85, 4;
	add.s64 	%rd7, %rd2, %rd6;
	ld.global.f32 	%f70, [%rd7];
$L__BB0_5:
	st.shared.f32 	[%r6], %f70;
	setp.ge.u32 	%p4, %r90, %r55;
	mov.f32 	%f71, 0f00000000;
	@%p4 bra 	$L__BB0_7;
	mul.wide.u32 	%rd8, %r86, 4;
	add.s64 	%rd9, %rd1, %rd8;
	ld.global.f32 	%f71, [%rd9];
$L__BB0_7:
	st.shared.f32 	[%r8], %f71;
	bar.sync 	0;
	ld.shared.f32 	%f37, [%r5];
	ld.shared.f32 	%f38, [%r9];
	fma.rn.f32 	%f39, %f37, %f38, %f83;
	ld.shared.f32 	%f40, [%r5+4];
	ld.shared.f32 	%f41, [%r9+8];
	fma.rn.f32 	%f6, %f40, %f41, %f39;
	bar.sync 	0;
	add.s32 	%r73, %r84, 2;
	setp.ge.u32 	%p5, %r73, %r55;
	mov.f32 	%f72, 0f00000000;
	@%p5 bra 	$L__BB0_9;
	add.s32 	%r74, %r85, 2;
	mul.wide.u32 	%rd10, %r74, 4;
	add.s64 	%rd11, %rd2, %rd10;
	ld.global.f32 	%f72, [%rd11];
$L__BB0_9:
	st.shared.f32 	[%r6], %f72;
	add.s32 	%r75, %r90, 2;
	setp.ge.u32 	%p6, %r75, %r55;
	mov.f32 	%f73, 0f00000000;
	@%p6 bra 	$L__BB0_11;
	mul.wide.u32 	%rd12, %r89, 4;
	add.s64 	%rd13, %rd1, %rd12;
	ld.global.f32 	%f73, [%rd13];
$L__BB0_11:
	st.shared.f32 	[%r8], %f73;
	bar.sync 	0;
	ld.shared.f32 	%f44, [%r5];
	ld.shared.f32 	%f45, [%r9];
	fma.rn.f32 	%f46, %f44, %f45, %f6;
	ld.shared.f32 	%f47, [%r5+4];
	ld.shared.f32 	%f48, [%r9+8];
	fma.rn.f32 	%f11, %f47, %f48, %f46;
	bar.sync 	0;
	add.s32 	%r76, %r84, 4;
	setp.ge.u32 	%p7, %r76, %r55;
	mov.f32 	%f74, 0f00000000;
	@%p7 bra 	$L__BB0_13;
	add.s32 	%r77, %r85, 4;
	mul.wide.u32 	%rd14, %r77, 4;
	add.s64 	%rd15, %rd2, %rd14;
	ld.global.f32 	%f74, [%rd15];
$L__BB0_13:
	st.shared.f32 	[%r6], %f74;
	add.s32 	%r78, %r90, 4;
	setp.ge.u32 	%p8, %r78, %r55;
	mov.f32 	%f75, 0f00000000;
	@%p8 bra 	$L__BB0_15;
	mul.wide.u32 	%rd16, %r88, 4;
	add.s64 	%rd17, %rd1, %rd16;
	ld.global.f32 	%f75, [%rd17];
$L__BB0_15:
	st.shared.f32 	[%r8], %f75;
	bar.sync 	0;
	ld.shared.f32 	%f51, [%r5];
	ld.shared.f32 	%f52, [%r9];
	fma.rn.f32 	%f53, %f51, %f52, %f11;
	ld.shared.f32 	%f54, [%r5+4];
	ld.shared.f32 	%f55, [%r9+8];
	fma.rn.f32 	%f16, %f54, %f55, %f53;
	bar.sync 	0;
	add.s32 	%r79, %r84, 6;
	setp.ge.u32 	%p9, %r79, %r55;
	mov.f32 	%f76, 0f00000000;
	@%p9 bra 	$L__BB0_17;
	add.s32 	%r80, %r85, 6;
	mul.wide.u32 	%rd18, %r80, 4;
	add.s64 	%rd19, %rd2, %rd18;
	ld.global.f32 	%f76, [%rd19];
$L__BB0_17:
	st.shared.f32 	[%r6], %f76;
	add.s32 	%r81, %r90, 6;
	setp.ge.u32 	%p10, %r81, %r55;
	mov.f32 	%f77, 0f00000000;
	@%p10 bra 	$L__BB0_19;
	mul.wide.u32 	%rd20, %r87, 4;
	add.s64 	%rd21, %rd1, %rd20;
	ld.global.f32 	%f77, [%rd21];
$L__BB0_19:
	st.shared.f32 	[%r8], %f77;
	bar.sync 	0;
	ld.shared.f32 	%f57, [%r5];
	ld.shared.f32 	%f58, [%r9];
	fma.rn.f32 	%f59, %f57, %f58, %f16;
	ld.shared.f32 	%f60, [%r5+4];
	ld.shared.f32 	%f61, [%r9+8];
	fma.rn.f32 	%f83, %f60, %f61, %f59;
	bar.sync 	0;
	add.s32 	%r91, %r91, 8;
	add.s32 	%r90, %r90, 8;
	add.s32 	%r89, %r89, %r13;
	add.s32 	%r88, %r88, %r13;
	add.s32 	%r87, %r87, %r13;
	add.s32 	%r86, %r86, %r13;
	add.s32 	%r85, %r85, 8;
	add.s32 	%r84, %r84, 8;
	add.s32 	%r83, %r83, 4;
	setp.ne.s32 	%p11, %r83, 0;
	@%p11 bra 	$L__BB0_3;
	add.s32 	%r92, %r91, -4;
$L__BB0_21:
	setp.eq.s32 	%p12, %r11, 0;
	@%p12 bra 	$L__BB0_28;
	add.s32 	%r96, %r1, %r92;
	mad.lo.s32 	%r97, %r55, %r96, %r4;
	shl.b32 	%r41, %r55, 1;
	add.s32 	%r94, %r3, %r92;
	add.s32 	%r95, %r94, %r7;
	neg.s32 	%r93, %r11;
$L__BB0_23:
	.pragma "nounroll";
	setp.ge.u32 	%p13, %r94, %r55;
	mov.f32 	%f81, 0f00000000;
	@%p13 bra 	$L__BB0_25;
	mul.wide.u32 	%rd22, %r95, 4;
	add.s64 	%rd23, %rd2, %rd22;
	ld.global.f32 	%f81, [%rd23];
$L__BB0_25:
	st.shared.f32 	[%r6], %f81;
	setp.ge.u32 	%p14, %r96, %r55;
	mov.f32 	%f82, 0f00000000;
	@%p14 bra 	$L__BB0_27;
	mul.wide.u32 	%rd24, %r97, 4;
	add.s64 	%rd25, %rd1, %rd24;
	ld.global.f32 	%f82, [%rd25];
$L__BB0_27:
	st.shared.f32 	[%r8], %f82;
	bar.sync 	0;
	ld.shared.f32 	%f64, [%r5];
	ld.shared.f32 	%f65, [%r9];
	fma.rn.f32 	%f66, %f64, %f65, %f83;
	ld.shared.f32 	%f67, [%r5+4];
	ld.shared.f32 	%f68, [%r9+8];
	fma.rn.f32 	%f83, %f67, %f68, %f66;
	bar.sync 	0;
	add.s32 	%r97, %r97, %r41;
	add.s32 	%r96, %r96, 2;
	add.s32 	%r95, %r95, 2;
	add.s32 	%r94, %r94, 2;
	add.s32 	%r93, %r93, 1;
	setp.ne.s32 	%p15, %r93, 0;
	@%p15 bra 	$L__BB0_23;
$L__BB0_28:
	add.s32 	%r82, %r4, %r7;
	cvta.to.global.u64 	%rd26, %rd3;
	mul.wide.s32 	%rd27, %r82, 4;
	add.s64 	%rd28, %rd26, %rd27;
	st.global.f32 	[%rd28], %f83;
$L__BB0_29:
	ret;

}


// ===== COMPILED SASS (sm_100) =====

	.target	sm_100

	.elftype	@"ET_EXEC"


//--------------------- .note.nv.tkinfo           --------------------------
	.section	.note.nv.tkinfo,"",@"SHT_NOTE"
	.sectionflags	@"SHF_NOTE_NV_TKINFO"
	.tkinfo
        /*0018*/ 	.word	0x00000002
        /*0030*/ 	.string	""
        /*0030*/ 	.string	"ptxas"
        /*0030*/ 	.string	"Cuda compilation tools, release 13.0, V13.0.88"
        /*0030*/ 	.string	"Build cuda_13.0.r13.0/compiler.36424714_0"
        /*0030*/ 	.string	"-arch sm_100 -m 64 "



//--------------------- .note.nv.cuinfo           --------------------------
	.section	.note.nv.cuinfo,"",@"SHT_NOTE"
	.sectionflags	@"SHF_NOTE_NV_CUINFO"
        /*0018*/ 	.short	0x0002
        /*001a*/ 	.short	0x0064
        /*001c*/ 	.short	0x0082
	.zero		2


//--------------------- .nv.info                  --------------------------
	.section	.nv.info,"",@"SHT_CUDA_INFO"
	.align	4


	//----- nvinfo : EIATTR_REGCOUNT
	.align		4
        /*0000*/ 	.byte	0x04, 0x2f
        /*0002*/ 	.short	(.L_1 - .L_0)
	.align		4
.L_0:
        /*0004*/ 	.word	index@(_Z13matrixMulTilePfS_S_i)
        /*0008*/ 	.word	0x00000020


	//----- nvinfo : EIATTR_FRAME_SIZE
	.align		4
.L_1:
        /*000c*/ 	.byte	0x04, 0x11
        /*000e*/ 	.short	(.L_3 - .L_2)
	.align		4
.L_2:
        /*0010*/ 	.word	index@(_Z13matrixMulTilePfS_S_i)
        /*0014*/ 	.word	0x00000000


	//----- nvinfo : EIATTR_MIN_STACK_SIZE
	.align		4
.L_3:
        /*0018*/ 	.byte	0x04, 0x12
        /*001a*/ 	.short	(.L_5 - .L_4)
	.align		4
.L_4:
        /*001c*/ 	.word	index@(_Z13matrixMulTilePfS_S_i)
        /*0020*/ 	.word	0x00000000
.L_5:


//--------------------- .nv.compat                --------------------------
	.section	.nv.compat,"",@"SHT_CUDA_COMPAT_INFO"
	.align	4
        /*0000*/ 	.byte	0x02, 0x09, 0x00, 0x00, 0x02, 0x02, 0x01, 0x00, 0x02, 0x05, 0x05, 0x00, 0x03, 0x07, 0x01, 0x01
        /*0010*/ 	.byte	0x02, 0x03, 0x00, 0x00, 0x02, 0x06, 0x01, 0x00, 0x04, 0x0b, 0x08, 0x00, 0x09, 0x00, 0x00, 0x00
        /*0020*/ 	.byte	0x00, 0x00, 0x00, 0x00


//--------------------- .nv.info._Z13matrixMulTilePfS_S_i --------------------------
	.section	.nv.info._Z13matrixMulTilePfS_S_i,"",@"SHT_CUDA_INFO"
	.sectionflags	@""
	.align	4


	//----- nvinfo : EIATTR_CUDA_API_VERSION
	.align		4
        /*0000*/ 	.byte	0x04, 0x37
        /*0002*/ 	.short	(.L_7 - .L_6)
.L_6:
        /*0004*/ 	.word	0x00000082


	//----- nvinfo : EIATTR_KPARAM_INFO
	.align		4
.L_7:
        /*0008*/ 	.byte	0x04, 0x17
        /*000a*/ 	.short	(.L_9 - .L_8)
.L_8:
        /*000c*/ 	.word	0x00000000
        /*0010*/ 	.short	0x0003
        /*0012*/ 	.short	0x0018
        /*0014*/ 	.byte	0x00, 0xf0, 0x11, 0x00


	//----- nvinfo : EIATTR_KPARAM_INFO
	.align		4
.L_9:
        /*0018*/ 	.byte	0x04, 0x17
        /*001a*/ 	.short	(.L_11 - .L_10)
.L_10:
        /*001c*/ 	.word	0x00000000
        /*0020*/ 	.short	0x0002
        /*0022*/ 	.short	0x0010
        /*0024*/ 	.byte	0x00, 0xf5, 0x21, 0x00


	//----- nvinfo : EIATTR_KPARAM_INFO
	.align		4
.L_11:
        /*0028*/ 	.byte	0x04, 0x17
        /*002a*/ 	.short	(.L_13 - .L_12)
.L_12:
        /*002c*/ 	.word	0x00000000
        /*0030*/ 	.short	0x0001
        /*0032*/ 	.short	0x0008
        /*0034*/ 	.byte	0x00, 0xf5, 0x21, 0x00


	//----- nvinfo : EIATTR_KPARAM_INFO
	.align		4
.L_13:
        /*0038*/ 	.byte	0x04, 0x17
        /*003a*/ 	.short	(.L_15 - .L_14)
.L_14:
        /*003c*/ 	.word	0x00000000
        /*0040*/ 	.short	0x0000
        /*0042*/ 	.short	0x0000
        /*0044*/ 	.byte	0x00, 0xf5, 0x21, 0x00


	//----- nvinfo : EIATTR_SPARSE_MMA_MASK
	.align		4
.L_15:
        /*0048*/ 	.byte	0x03, 0x50
        /*004a*/ 	.short	0x0000


	//----- nvinfo : EIATTR_MAXREG_COUNT
	.align		4
        /*004c*/ 	.byte	0x03, 0x1b
        /*004e*/ 	.short	0x00ff


	//----- nvinfo : EIATTR_NUM_BARRIERS
	.align		4
        /*0050*/ 	.byte	0x02, 0x4c
        /*0052*/ 	.byte	0x01
	.zero		1


	//----- nvinfo : EIATTR_MERCURY_ISA_VERSION
	.align		4
        /*0054*/ 	.byte	0x03, 0x5f
        /*0056*/ 	.short	0x0101


	//----- nvinfo : EIATTR_VRC_CTA_INIT_COUNT
	.align		4
        /*0058*/ 	.byte	0x02, 0x4a
	.zero		1
	.zero		1


	//----- nvinfo : EIATTR_EXIT_INSTR_OFFSETS
	.align		4
        /*005c*/ 	.byte	0x04, 0x1c
        /*005e*/ 	.short	(.L_17 - .L_16)


	//   ....[0]....
.L_16:
        /*0060*/ 	.word	0x000000d0


	//   ....[1]....
        /*0064*/ 	.word	0x00000b60


	//----- nvinfo : EIATTR_CBANK_PARAM_SIZE
	.align		4
.L_17:
        /*0068*/ 	.byte	0x03, 0x19
        /*006a*/ 	.short	0x001c


	//----- nvinfo : EIATTR_PARAM_CBANK
	.align		4
        /*006c*/ 	.byte	0x04, 0x0a
        /*006e*/ 	.short	(.L_19 - .L_18)
	.align		4
.L_18:
        /*0070*/ 	.word	index@(.nv.constant0._Z13matrixMulTilePfS_S_i)
        /*0074*/ 	.short	0x0380
        /*0076*/ 	.short	0x001c


	//----- nvinfo : EIATTR_SW_WAR
	.align		4
.L_19:
        /*0078*/ 	.byte	0x04, 0x36
        /*007a*/ 	.short	(.L_21 - .L_20)
.L_20:
        /*007c*/ 	.word	0x00000008
.L_21:


//--------------------- .nv.callgraph             --------------------------
	.section	.nv.callgraph,"",@"SHT_CUDA_CALLGRAPH"
	.align	4
	.sectionentsize	8
	.align		4
        /*0000*/ 	.word	0x00000000
	.align		4
        /*0004*/ 	.word	0xffffffff
	.align		4
        /*0008*/ 	.word	0x00000000
	.align		4
        /*000c*/ 	.word	0xfffffffe
	.align		4
        /*0010*/ 	.word	0x00000000
	.align		4
        /*0014*/ 	.word	0xfffffffd
	.align		4
        /*0018*/ 	.word	0x00000000
	.align		4
        /*001c*/ 	.word	0xfffffffc


//--------------------- .text._Z13matrixMulTilePfS_S_i --------------------------
	.section	.text._Z13matrixMulTilePfS_S_i,"ax",@progbits
	.align	128
        .global         _Z13matrixMulTilePfS_S_i
        .type           _Z13matrixMulTilePfS_S_i,@function
        .size           _Z13matrixMulTilePfS_S_i,(.L_x_5 - _Z13matrixMulTilePfS_S_i)
        .other          _Z13matrixMulTilePfS_S_i,@"STO_CUDA_ENTRY STV_DEFAULT"
_Z13matrixMulTilePfS_S_i:
.text._Z13matrixMulTilePfS_S_i:
[----:B------:R-:W-:Y:S01]  /*0000*/  LDC R1, c[0x0][0x37c] ;  /* 0x0000df00ff017b82 */ /* 0x000fe20000000800 */
[----:B------:R-:W0:Y:S07]  /*0010*/  S2R R0, SR_TID.Y ;  /* 0x0000000000007919 */ /* 0x000e2e0000002200 */
[----:B------:R-:W0:Y:S01]  /*0020*/  LDC R3, c[0x0][0x364] ;  /* 0x0000d900ff037b82 */ /* 0x000e220000000800 */
[----:B------:R-:W1:Y:S01]  /*0030*/  LDCU UR6, c[0x0][0x398] ;  /* 0x00007300ff0677ac */ /* 0x000e620008000800 */
[----:B------:R-:W2:Y:S06]  /*0040*/  S2R R2, SR_TID.X ;  /* 0x0000000000027919 */ /* 0x000eac0000002100 */
[----:B------:R-:W0:Y:S08]  /*0050*/  S2UR UR4, SR_CTAID.Y ;  /* 0x00000000000479c3 */ /* 0x000e300000002600 */
[----:B------:R-:W2:Y:S08]  /*0060*/  S2UR UR5, SR_CTAID.X ;  /* 0x00000000000579c3 */ /* 0x000eb00000002500 */
[----:B------:R-:W2:Y:S01]  /*0070*/  LDC R5, c[0x0][0x360] ;  /* 0x0000d800ff057b82 */ /* 0x000ea20000000800 */
[----:B0-----:R-:W-:-:S02]  /*0080*/  IMAD R3, R3, UR4, R0 ;  /* 0x0000000403037c24 */ /* 0x001fc4000f8e0200 */
[----:B--2---:R-:W-:Y:S01]  /*0090*/  IMAD R4, R5, UR5, R2 ;  /* 0x0000000505047c24 */ /* 0x004fe2000f8e0202 */
[----:B-1----:R-:W-:-:S04]  /*00a0*/  MOV R5, UR6 ;  /* 0x0000000600057c02 */ /* 0x002fc80008000f00 */
[----:B------:R-:W-:-:S04]  /*00b0*/  VIMNMX R6, PT, PT, R3, R4, !PT ;  /* 0x0000000403067248 */ /* 0x000fc80007fe0100 */
[----:B------:R-:W-:-:S13]  /*00c0*/  ISETP.GE.AND P0, PT, R6, R5, PT ;  /* 0x000000050600720c */ /* 0x000fda0003f06270 */
[----:B------:R-:W-:Y:S05]  /*00d0*/  @P0 EXIT ;  /* 0x000000000000094d */ /* 0x000fea0003800000 */
[----:B------:R-:W0:Y:S01]  /*00e0*/  S2UR UR6, SR_CgaCtaId ;  /* 0x00000000000679c3 */ /* 0x000e220000008800 */
[----:B------:R-:W-:Y:S01]  /*00f0*/  UMOV UR4, 0x400 ;  /* 0x0000040000047882 */ /* 0x000fe20000000000 */
[C---:B------:R-:W-:Y:S01]  /*0100*/  ISETP.GE.U32.AND P0, PT, R5.reuse, 0x7, PT ;  /* 0x000000070500780c */ /* 0x040fe20003f06070 */
[----:B------:R-:W-:Y:S01]  /*0110*/  UIADD3 UR5, UPT, UPT, UR4, 0x10, URZ ;  /* 0x0000001004057890 */ /* 0x000fe2000fffe0ff */
[----:B------:R-:W-:Y:S01]  /*0120*/  VIADD R6, R5, 0xffffffff ;  /* 0xffffffff05067836 */ /* 0x000fe20000000000 */
[----:B------:R-:W1:Y:S01]  /*0130*/  LDCU.64 UR8, c[0x0][0x358] ;  /* 0x00006b00ff0877ac */ /* 0x000e620008000a00 */
[----:B------:R-:W-:-:S03]  /*0140*/  HFMA2 R23, -RZ, RZ, 0, 0 ;  /* 0x00000000ff177431 */ /* 0x000fc600000001ff */
[----:B------:R-:W-:-:S04]  /*0150*/  LEA.HI R6, R6, 0x1, RZ, 0x1f ;  /* 0x0000000106067811 */ /* 0x000fc800078ff8ff */
[----:B------:R-:W-:Y:S01]  /*0160*/  LOP3.LUT R8, R6, 0x3, RZ, 0xc0, !PT ;  /* 0x0000000306087812 */ /* 0x000fe200078ec0ff */
[----:B0-----:R-:W-:Y:S02]  /*0170*/  ULEA UR4, UR6, UR4, 0x18 ;  /* 0x0000000406047291 */ /* 0x001fe4000f8ec0ff */
[----:B------:R-:W-:-:S04]  /*0180*/  ULEA UR5, UR6, UR5, 0x18 ;  /* 0x0000000506057291 */ /* 0x000fc8000f8ec0ff */
[----:B------:R-:W-:Y:S01]  /*0190*/  LEA R7, R0, UR4, 0x3 ;  /* 0x0000000400077c11 */ /* 0x000fe2000f8e18ff */
[----:B------:R-:W-:Y:S01]  /*01a0*/  UMOV UR4, URZ ;  /* 0x000000ff00047c82 */ /* 0x000fe20008000000 */
[----:B------:R-:W-:-:S03]  /*01b0*/  LEA R9, R2, UR5, 0x2 ;  /* 0x0000000502097c11 */ /* 0x000fc6000f8e10ff */
[----:B------:R-:W-:Y:S01]  /*01c0*/  IMAD R10, R2, 0x4, R7 ;  /* 0x00000004020a7824 */ /* 0x000fe200078e0207 */
[----:B------:R-:W-:Y:S01]  /*01d0*/  LEA R11, R0, R9, 0x3 ;  /* 0x00000009000b7211 */ /* 0x000fe200078e18ff */
[----:B-1----:R-:W-:Y:S06]  /*01e0*/  @!P0 BRA `(.L_x_0) ;  /* 0x0000000400c48947 */ /* 0x002fec0003800000 */
[----:B------:R-:W0:Y:S01]  /*01f0*/  LDC R12, c[0x0][0x398] ;  /* 0x0000e600ff0c7b82 */ /* 0x000e220000000800 */
[C---:B------:R-:W-:Y:S01]  /*0200*/  IADD3 R20, PT, PT, R0.reuse, 0x4, RZ ;  /* 0x0000000400147810 */ /* 0x040fe20007ffe0ff */
[----:B------:R-:W-:Y:S01]  /*0210*/  VIADD R18, R0, 0x2 ;  /* 0x0000000200127836 */ /* 0x000fe20000000000 */
[----:B------:R-:W-:Y:S01]  /*0220*/  LOP3.LUT R19, R6, 0x7ffffffc, RZ, 0xc0, !PT ;  /* 0x7ffffffc06137812 */ /* 0x000fe200078ec0ff */
[C---:B------:R-:W-:Y:S01]  /*0230*/  VIADD R13, R0.reuse, 0x6 ;  /* 0x00000006000d7836 */ /* 0x040fe20000000000 */
[----:B------:R-:W-:Y:S01]  /*0240*/  MOV R23, RZ ;  /* 0x000000ff00177202 */ /* 0x000fe20000000f00 */
[-CC-:B------:R-:W-:Y:S01]  /*0250*/  IMAD R22, R0, R5.reuse, R4.reuse ;  /* 0x0000000500167224 */ /* 0x180fe200078e0204 */
[----:B------:R-:W-:Y:S01]  /*0260*/  MOV R6, R0 ;  /* 0x0000000000067202 */ /* 0x000fe20000000f00 */
[-CC-:B------:R-:W-:Y:S01]  /*0270*/  IMAD R18, R18, R5.reuse, R4.reuse ;  /* 0x0000000512127224 */ /* 0x180fe200078e0204 */
[----:B------:R-:W-:Y:S01]  /*0280*/  UMOV UR4, 0x4 ;  /* 0x0000000400047882 */ /* 0x000fe20000000000 */
[----:B------:R-:W-:-:S02]  /*0290*/  IMAD R20, R20, R5, R4 ;  /* 0x0000000514147224 */ /* 0x000fc400078e0204 */
[-C--:B------:R-:W-:Y:S02]  /*02a0*/  IMAD R13, R13, R5.reuse, R4 ;  /* 0x000000050d0d7224 */ /* 0x080fe400078e0204 */
[--C-:B------:R-:W-:Y:S02]  /*02b0*/  IMAD R21, R3, R5, R2.reuse ;  /* 0x0000000503157224 */ /* 0x100fe400078e0202 */
[----:B------:R-:W-:Y:S02]  /*02c0*/  IMAD.MOV.U32 R24, RZ, RZ, R2 ;  /* 0x000000ffff187224 */ /* 0x000fe400078e0002 */
[----:B------:R-:W-:-:S07]  /*02d0*/  IMAD.MOV R19, RZ, RZ, -R19 ;  /* 0x000000ffff137224 */ /* 0x000fce00078e0a13 */
.L_x_1:
[----:B0-----:R-:W-:Y:S01]  /*02e0*/  MOV R5, R12 ;  /* 0x0000000c00057202 */ /* 0x001fe20000000f00 */
[----:B------:R-:W-:Y:S02]  /*02f0*/  HFMA2 R28, -RZ, RZ, 0, 0 ;  /* 0x00000000ff1c7431 */ /* 0x000fe400000001ff */
[----:B------:R-:W-:Y:S01]  /*0300*/  IMAD.MOV.U32 R25, RZ, RZ, RZ ;  /* 0x000000ffff197224 */ /* 0x000fe200078e00ff */
[-C--:B------:R-:W-:Y:S02]  /*0310*/  ISETP.GE.U32.AND P0, PT, R24, R5.reuse, PT ;  /* 0x000000051800720c */ /* 0x080fe40003f06070 */
[----:B------:R-:W-:-:S11]  /*0320*/  ISETP.GE.U32.AND P1, PT, R6, R5, PT ;  /* 0x000000050600720c */ /* 0x000fd60003f26070 */
[----:B------:R-:W0:Y:S08]  /*0330*/  @!P0 LDC.64 R16, c[0x0][0x380] ;  /* 0x0000e000ff108b82 */ /* 0x000e300000000a00 */
[----:B------:R-:W1:Y:S01]  /*0340*/  @!P1 LDC.64 R14, c[0x0][0x388] ;  /* 0x0000e200ff0e9b82 */ /* 0x000e620000000a00 */
[----:B0-----:R-:W-:-:S05]  /*0350*/  @!P0 IMAD.WIDE.U32 R26, R21, 0x4, R16 ;  /* 0x00000004151a8825 */ /* 0x001fca00078e0010 */
[----:B------:R0:W2:Y:S01]  /*0360*/  @!P0 LDG.E R25, desc[UR8][R26.64] ;  /* 0x000000081a198981 */ /* 0x0000a2000c1e1900 */
[----:B-1----:R-:W-:-:S05]  /*0370*/  @!P1 IMAD.WIDE.U32 R14, R22, 0x4, R14 ;  /* 0x00000004160e9825 */ /* 0x002fca00078e000e */
[----:B------:R1:W3:Y:S01]  /*0380*/  @!P1 LDG.E R28, desc[UR8][R14.64] ;  /* 0x000000080e1c9981 */ /* 0x0002e2000c1e1900 */
[----:B------:R-:W-:-:S05]  /*0390*/  VIADD R29, R24, 0x2 ;  /* 0x00000002181d7836 */ /* 0x000fca0000000000 */
[----:B------:R-:W-:Y:S02]  /*03a0*/  ISETP.GE.U32.AND P0, PT, R29, R5, PT ;  /* 0x000000051d00720c */ /* 0x000fe40003f06070 */
[----:B0-----:R-:W-:-:S04]  /*03b0*/  IADD3 R26, PT, PT, R6, 0x2, RZ ;  /* 0x00000002061a7810 */ /* 0x001fc80007ffe0ff */
[----:B------:R-:W-:-:S07]  /*03c0*/  ISETP.GE.U32.AND P1, PT, R26, R5, PT ;  /* 0x000000051a00720c */ /* 0x000fce0003f26070 */
[----:B-1----:R-:W-:Y:S01]  /*03d0*/  @!P0 VIADD R15, R21, 0x2 ;  /* 0x00000002150f8836 */ /* 0x002fe20000000000 */
[----:B--2---:R-:W-:Y:S04]  /*03e0*/  STS [R10], R25 ;  /* 0x000000190a007388 */ /* 0x004fe80000000800 */
[----:B---3--:R0:W-:Y:S01]  /*03f0*/  STS [R11], R28 ;  /* 0x0000001c0b007388 */ /* 0x0081e20000000800 */
[----:B------:R-:W-:Y:S08]  /*0400*/  BAR.SYNC.DEFER_BLOCKING 0x0 ;  /* 0x0000000000007b1d */ /* 0x000ff00000010000 */
[----:B0-----:R-:W0:Y:S01]  /*0410*/  @!P0 LDC.64 R28, c[0x0][0x380] ;  /* 0x0000e000ff1c8b82 */ /* 0x001e220000000a00 */
[----:B------:R-:W-:Y:S04]  /*0420*/  LDS R14, [R9] ;  /* 0x00000000090e7984 */ /* 0x000fe80000000800 */
[----:B------:R-:W1:Y:S01]  /*0430*/  LDS.64 R16, [R7] ;  /* 0x0000000007107984 */ /* 0x000e620000000a00 */
[----:B0-----:R-:W-:Y:S01]  /*0440*/  @!P0 IMAD.WIDE.U32 R28, R15, 0x4, R28 ;  /* 0x000000040f1c8825 */ /* 0x001fe200078e001c */
[----:B------:R-:W-:-:S03]  /*0450*/  MOV R25, RZ ;  /* 0x000000ff00197202 */ /* 0x000fc60000000f00 */
[----:B-1----:R-:W-:Y:S02]  /*0460*/  FFMA R16, R16, R14, R23 ;  /* 0x0000000e10107223 */ /* 0x002fe40000000017 */
[----:B------:R-:W0:Y:S01]  /*0470*/  @!P1 LDC.64 R14, c[0x0][0x388] ;  /* 0x0000e200ff0e9b82 */ /* 0x000e220000000a00 */
[----:B------:R-:W1:Y:S07]  /*0480*/  LDS R23, [R9+0x8] ;  /* 0x0000080009177984 */ /* 0x000e6e0000000800 */
[----:B------:R-:W-:Y:S01]  /*0490*/  BAR.SYNC.DEFER_BLOCKING 0x0 ;  /* 0x0000000000007b1d */ /* 0x000fe20000010000 */
[----:B0-----:R-:W-:-:S04]  /*04a0*/  @!P1 IMAD.WIDE.U32 R26, R18, 0x4, R14 ;  /* 0x00000004121a9825 */ /* 0x001fc800078e000e */
[----:B------:R-:W-:Y:S01]  /*04b0*/  IMAD.MOV.U32 R15, RZ, RZ, RZ ;  /* 0x000000ffff0f7224 */ /* 0x000fe200078e00ff */
[----:B------:R-:W2:Y:S05]  /*04c0*/  @!P0 LDG.E R25, desc[UR8][R28.64] ;  /* 0x000000081c198981 */ /* 0x000eaa000c1e1900 */
[----:B------:R0:W3:Y:S02]  /*04d0*/  @!P1 LDG.E R15, desc[UR8][R26.64] ;  /* 0x000000081a0f9981 */ /* 0x0000e4000c1e1900 */
[----:B0-----:R-:W-:-:S04]  /*04e0*/  IADD3 R26, PT, PT, R24, 0x4, RZ ;  /* 0x00000004181a7810 */ /* 0x001fc80007ffe0ff */
[----:B------:R-:W-:Y:S01]  /*04f0*/  ISETP.GE.U32.AND P0, PT, R26, R5, PT ;  /* 0x000000051a00720c */ /* 0x000fe20003f06070 */
[----:B-1----:R-:W-:Y:S01]  /*0500*/  FFMA R17, R23, R17, R16 ;  /* 0x0000001117117223 */ /* 0x002fe20000000010 */
[----:B------:R-:W-:-:S11]  /*0510*/  VIADD R16, R6, 0x4 ;  /* 0x0000000406107836 */ /* 0x000fd60000000000 */
[----:B------:R-:W0:Y:S01]  /*0520*/  @!P0 LDC.64 R28, c[0x0][0x380] ;  /* 0x0000e000ff1c8b82 */ /* 0x000e220000000a00 */
[----:B------:R-:W-:Y:S01]  /*0530*/  ISETP.GE.U32.AND P1, PT, R16, R5, PT ;  /* 0x000000051000720c */ /* 0x000fe20003f26070 */
[----:B--2---:R1:W-:Y:S04]  /*0540*/  STS [R10], R25 ;  /* 0x000000190a007388 */ /* 0x0043e80000000800 */
[----:B---3--:R-:W-:Y:S02]  /*0550*/  STS [R11], R15 ;  /* 0x0000000f0b007388 */ /* 0x008fe40000000800 */
[----:B------:R-:W-:Y:S06]  /*0560*/  BAR.SYNC.DEFER_BLOCKING 0x0 ;  /* 0x0000000000007b1d */ /* 0x000fec0000010000 */
[----:B------:R-:W-:Y:S04]  /*0570*/  LDS R27, [R9] ;  /* 0x00000000091b7984 */ /* 0x000fe80000000800 */
[----:B------:R-:W2:Y:S04]  /*0580*/  LDS.64 R14, [R7] ;  /* 0x00000000070e7984 */ /* 0x000ea80000000a00 */
[----:B------:R-:W3:Y:S01]  /*0590*/  LDS R23, [R9+0x8] ;  /* 0x0000080009177984 */ /* 0x000ee20000000800 */
[----:B-1----:R-:W-:-:S02]  /*05a0*/  IMAD.MOV.U32 R25, RZ, RZ, RZ ;  /* 0x000000ffff197224 */ /* 0x002fc400078e00ff */
[----:B--2---:R-:W-:Y:S01]  /*05b0*/  FFMA R14, R14, R27, R17 ;  /* 0x0000001b0e0e7223 */ /* 0x004fe20000000011 */
[----:B------:R-:W-:-:S05]  /*05c0*/  @!P0 IADD3 R17, PT, PT, R21, 0x4, RZ ;  /* 0x0000000415118810 */ /* 0x000fca0007ffe0ff */
[----:B0-----:R-:W-:Y:S01]  /*05d0*/  @!P0 IMAD.WIDE.U32 R28, R17, 0x4, R28 ;  /* 0x00000004111c8825 */ /* 0x001fe200078e001c */
[----:B------:R-:W-:Y:S08]  /*05e0*/  BAR.SYNC.DEFER_BLOCKING 0x0 ;  /* 0x0000000000007b1d */ /* 0x000ff00000010000 */
[----:B------:R-:W0:Y:S01]  /*05f0*/  @!P1 LDC.64 R16, c[0x0][0x388] ;  /* 0x0000e200ff109b82 */ /* 0x000e220000000a00 */
[----:B------:R-:W2:Y:S01]  /*0600*/  @!P0 LDG.E R25, desc[UR8][R28.64] ;  /* 0x000000081c198981 */ /* 0x000ea2000c1e1900 */
[----:B0-----:R-:W-:-:S04]  /*0610*/  @!P1 IMAD.WIDE.U32 R26, R20, 0x4, R16 ;  /* 0x00000004141a9825 */ /* 0x001fc800078e0010 */
[----:B------:R-:W-:-:S06]  /*0620*/  HFMA2 R17, -RZ, RZ, 0, 0 ;  /* 0x00000000ff117431 */ /* 0x000fcc00000001ff */
[----:B------:R0:W4:Y:S02]  /*0630*/  @!P1 LDG.E R17, desc[UR8][R26.64] ;  /* 0x000000081a119981 */ /* 0x000124000c1e1900 */
[----:B0-----:R-:W-:-:S04]  /*0640*/  IADD3 R26, PT, PT, R24, 0x6, RZ ;  /* 0x00000006181a7810 */ /* 0x001fc80007ffe0ff */
[----:B------:R-:W-:Y:S01]  /*0650*/  ISETP.GE.U32.AND P0, PT, R26, R5, PT ;  /* 0x000000051a00720c */ /* 0x000fe20003f06070 */
[----:B---3--:R-:W-:Y:S01]  /*0660*/  FFMA R15, R23, R15, R14 ;  /* 0x0000000f170f7223 */ /* 0x008fe2000000000e */
[----:B------:R-:W-:-:S11]  /*0670*/  VIADD R14, R6, 0x6 ;  /* 0x00000006060e7836 */ /* 0x000fd60000000000 */
[----:B------:R-:W0:Y:S01]  /*0680*/  @!P0 LDC.64 R28, c[0x0][0x380] ;  /* 0x0000e000ff1c8b82 */ /* 0x000e220000000a00 */
[----:B------:R-:W-:Y:S01]  /*0690*/  ISETP.GE.U32.AND P1, PT, R14, R5, PT ;  /* 0x000000050e00720c */ /* 0x000fe20003f26070 */
[----:B--2---:R1:W-:Y:S04]  /*06a0*/  STS [R10], R25 ;  /* 0x000000190a007388 */ /* 0x0043e80000000800 */
[----:B----4-:R-:W-:Y:S02]  /*06b0*/  STS [R11], R17 ;  /* 0x000000110b007388 */ /* 0x010fe40000000800 */
[----:B------:R-:W-:Y:S06]  /*06c0*/  BAR.SYNC.DEFER_BLOCKING 0x0 ;  /* 0x0000000000007b1d */ /* 0x000fec0000010000 */
[----:B------:R-:W-:Y:S04]  /*06d0*/  LDS R27, [R9] ;  /* 0x00000000091b7984 */ /* 0x000fe80000000800 */
[----:B------:R-:W2:Y:S04]  /*06e0*/  LDS.64 R16, [R7] ;  /* 0x0000000007107984 */ /* 0x000ea80000000a00 */
[----:B------:R-:W3:Y:S01]  /*06f0*/  LDS R23, [R9+0x8] ;  /* 0x0000080009177984 */ /* 0x000ee20000000800 */
[----:B-1----:R-:W-:Y:S01]  /*0700*/  MOV R25, RZ ;  /* 0x000000ff00197202 */ /* 0x002fe20000000f00 */
[----:B--2---:R-:W-:Y:S01]  /*0710*/  FFMA R16, R16, R27, R15 ;  /* 0x0000001b10107223 */ /* 0x004fe2000000000f */
[----:B------:R-:W-:-:S05]  /*0720*/  @!P0 IADD3 R15, PT, PT, R21, 0x6, RZ ;  /* 0x00000006150f8810 */ /* 0x000fca0007ffe0ff */
[----:B0-----:R-:W-:Y:S01]  /*0730*/  @!P0 IMAD.WIDE.U32 R28, R15, 0x4, R28 ;  /* 0x000000040f1c8825 */ /* 0x001fe200078e001c */
[----:B------:R-:W-:Y:S08]  /*0740*/  BAR.SYNC.DEFER_BLOCKING 0x0 ;  /* 0x0000000000007b1d */ /* 0x000ff00000010000 */
[----:B------:R-:W0:Y:S01]  /*0750*/  @!P1 LDC.64 R14, c[0x0][0x388] ;  /* 0x0000e200ff0e9b82 */ /* 0x000e220000000a00 */
[----:B------:R-:W2:Y:S01]  /*0760*/  @!P0 LDG.E R25, desc[UR8][R28.64] ;  /* 0x000000081c198981 */ /* 0x000ea2000c1e1900 */
[----:B0-----:R-:W-:-:S04]  /*0770*/  @!P1 IMAD.WIDE.U32 R26, R13, 0x4, R14 ;  /* 0x000000040d1a9825 */ /* 0x001fc800078e000e */
[----:B------:R-:W-:-:S06]  /*0780*/  IMAD.MOV.U32 R14, RZ, RZ, RZ ;  /* 0x000000ffff0e7224 */ /* 0x000fcc00078e00ff */
[----:B------:R-:W4:Y:S01]  /*0790*/  @!P1 LDG.E R14, desc[UR8][R26.64] ;  /* 0x000000081a0e9981 */ /* 0x000f22000c1e1900 */
[----:B------:R-:W-:-:S04]  /*07a0*/  IADD3 R19, PT, PT, R19, 0x4, RZ ;  /* 0x0000000413137810 */ /* 0x000fc80007ffe0ff */
[----:B------:R-:W-:Y:S01]  /*07b0*/  ISETP.NE.AND P0, PT, R19, RZ, PT ;  /* 0x000000ff1300720c */ /* 0x000fe20003f05270 */
[----:B---3--:R-:W-:Y:S01]  /*07c0*/  FFMA R17, R23, R17, R16 ;  /* 0x0000001117117223 */ /* 0x008fe20000000010 */
[----:B------:R-:W-:Y:S01]  /*07d0*/  UIADD3 UR4, UPT, UPT, UR4, 0x8, URZ ;  /* 0x0000000804047890 */ /* 0x000fe2000fffe0ff */
[----:B------:R-:W-:Y:S01]  /*07e0*/  IADD3 R6, PT, PT, R6, 0x8, RZ ;  /* 0x0000000806067810 */ /* 0x000fe20007ffe0ff */
[----:B------:R-:W-:Y:S01]  /*07f0*/  VIADD R24, R24, 0x8 ;  /* 0x0000000818187836 */ /* 0x000fe20000000000 */
[----:B------:R-:W-:Y:S01]  /*0800*/  IADD3 R21, PT, PT, R21, 0x8, RZ ;  /* 0x0000000815157810 */ /* 0x000fe20007ffe0ff */
[C---:B------:R-:W-:Y:S01]  /*0810*/  IMAD R18, R5.reuse, 0x8, R18 ;  /* 0x0000000805127824 */ /* 0x040fe200078e0212 */
[C---:B------:R-:W-:Y:S02]  /*0820*/  LEA R22, R5.reuse, R22, 0x3 ;  /* 0x0000001605167211 */ /* 0x040fe400078e18ff */
[C---:B------:R-:W-:Y:S02]  /*0830*/  LEA R20, R5.reuse, R20, 0x3 ;  /* 0x0000001405147211 */ /* 0x040fe400078e18ff */
[----:B------:R-:W-:Y:S01]  /*0840*/  LEA R13, R5, R13, 0x3 ;  /* 0x0000000d050d7211 */ /* 0x000fe200078e18ff */
[----:B--2---:R-:W-:Y:S04]  /*0850*/  STS [R10], R25 ;  /* 0x000000190a007388 */ /* 0x004fe80000000800 */
[----:B----4-:R-:W-:Y:S01]  /*0860*/  STS [R11], R14 ;  /* 0x0000000e0b007388 */ /* 0x010fe20000000800 */
[----:B------:R-:W-:Y:S06]  /*0870*/  BAR.SYNC.DEFER_BLOCKING 0x0 ;  /* 0x0000000000007b1d */ /* 0x000fec0000010000 */
[----:B------:R-:W-:Y:S04]  /*0880*/  LDS R27, [R9] ;  /* 0x00000000091b7984 */ /* 0x000fe80000000800 */
[----:B------:R-:W0:Y:S04]  /*0890*/  LDS.64 R14, [R7] ;  /* 0x00000000070e7984 */ /* 0x000e280000000a00 */
[----:B------:R-:W1:Y:S01]  /*08a0*/  LDS R29, [R9+0x8] ;  /* 0x00000800091d7984 */ /* 0x000e620000000800 */
[----:B0-----:R-:W-:-:S04]  /*08b0*/  FFMA R16, R14, R27, R17 ;  /* 0x0000001b0e107223 */ /* 0x001fc80000000011 */
[----:B-1----:R-:W-:Y:S01]  /*08c0*/  FFMA R23, R29, R15, R16 ;  /* 0x0000000f1d177223 */ /* 0x002fe20000000010 */
[----:B------:R-:W-:Y:S06]  /*08d0*/  BAR.SYNC.DEFER_BLOCKING 0x0 ;  /* 0x0000000000007b1d */ /* 0x000fec0000010000 */
[----:B------:R-:W-:Y:S05]  /*08e0*/  @P0 BRA `(.L_x_1) ;  /* 0xfffffff8007c0947 */ /* 0x000fea000383ffff */
[----:B------:R-:W-:-:S12]  /*08f0*/  UIADD3 UR4, UPT, UPT, UR4, -0x4, URZ ;  /* 0xfffffffc04047890 */ /* 0x000fd8000fffe0ff */
.L_x_0:
[----:B------:R-:W-:-:S13]  /*0900*/  ISETP.NE.AND P0, PT, R8, RZ, PT ;  /* 0x000000ff0800720c */ /* 0x000fda0003f05270 */
[----:B------:R-:W-:Y:S05]  /*0910*/  @!P0 BRA `(.L_x_2) ;  /* 0x0000000000808947 */ /* 0x000fea0003800000 */
[----:B------:R-:W0:Y:S01]  /*0920*/  LDC R6, c[0x0][0x398] ;  /* 0x0000e600ff067b82 */ /* 0x000e220000000800 */
[----:B------:R-:W-:Y:S01]  /*0930*/  IADD3 R2, PT, PT, R2, UR4, RZ ;  /* 0x0000000402027c10 */ /* 0x000fe2000fffe0ff */
[----:B------:R-:W-:Y:S01]  /*0940*/  VIADD R0, R0, UR4 ;  /* 0x0000000400007c36 */ /* 0x000fe20008000000 */
[----:B------:R-:W-:-:S03]  /*0950*/  IADD3 R18, PT, PT, -R8, RZ, RZ ;  /* 0x000000ff08127210 */ /* 0x000fc60007ffe1ff */
[-C--:B------:R-:W-:Y:S02]  /*0960*/  IMAD R8, R0, R5.reuse, R4 ;  /* 0x0000000500087224 */ /* 0x080fe400078e0204 */
[----:B------:R-:W-:-:S07]  /*0970*/  IMAD R19, R3, R5, R2 ;  /* 0x0000000503137224 */ /* 0x000fce00078e0202 */
.L_x_3:
[----:B0-----:R-:W-:Y:S01]  /*0980*/  IMAD.MOV.U32 R5, RZ, RZ, R6 ;  /* 0x000000ffff057224 */ /* 0x001fe200078e0006 */
[----:B------:R-:W-:-:S04]  /*0990*/  CS2R R20, SRZ ;  /* 0x0000000000147805 */ /* 0x000fc8000001ff00 */
[-C--:B------:R-:W-:Y:S02]  /*09a0*/  ISETP.GE.U32.AND P0, PT, R2, R5.reuse, PT ;  /* 0x000000050200720c */ /* 0x080fe40003f06070 */
[----:B------:R-:W-:-:S11]  /*09b0*/  ISETP.GE.U32.AND P1, PT, R0, R5, PT ;  /* 0x000000050000720c */ /* 0x000fd60003f26070 */
[----:B------:R-:W0:Y:S08]  /*09c0*/  @!P0 LDC.64 R14, c[0x0][0x380] ;  /* 0x0000e000ff0e8b82 */ /* 0x000e300000000a00 */
[----:B------:R-:W1:Y:S01]  /*09d0*/  @!P1 LDC.64 R12, c[0x0][0x388] ;  /* 0x0000e200ff0c9b82 */ /* 0x000e620000000a00 */
[----:B0-----:R-:W-:-:S05]  /*09e0*/  @!P0 IMAD.WIDE.U32 R14, R19, 0x4, R14 ;  /* 0x00000004130e8825 */ /* 0x001fca00078e000e */
[----:B------:R-:W2:Y:S01]  /*09f0*/  @!P0 LDG.E R21, desc[UR8][R14.64] ;  /* 0x000000080e158981 */ /* 0x000ea2000c1e1900 */
[----:B-1----:R-:W-:-:S05]  /*0a00*/  @!P1 IMAD.WIDE.U32 R12, R8, 0x4, R12 ;  /* 0x00000004080c9825 */ /* 0x002fca00078e000c */
[----:B------:R-:W3:Y:S01]  /*0a10*/  @!P1 LDG.E R20, desc[UR8][R12.64] ;  /* 0x000000080c149981 */ /* 0x000ee2000c1e1900 */
[----:B------:R-:W-:-:S04]  /*0a20*/  IADD3 R18, PT, PT, R18, 0x1, RZ ;  /* 0x0000000112127810 */ /* 0x000fc80007ffe0ff */
[----:B------:R-:W-:Y:S01]  /*0a30*/  ISETP.NE.AND P0, PT, R18, RZ, PT ;  /* 0x000000ff1200720c */ /* 0x000fe20003f05270 */
[----:B------:R-:W-:Y:S01]  /*0a40*/  VIADD R2, R2, 0x2 ;  /* 0x0000000202027836 */ /* 0x000fe20000000000 */
[----:B------:R-:W-:Y:S02]  /*0a50*/  IADD3 R0, PT, PT, R0, 0x2, RZ ;  /* 0x0000000200007810 */ /* 0x000fe40007ffe0ff */
[----:B------:R-:W-:Y:S02]  /*0a60*/  IADD3 R19, PT, PT, R19, 0x2, RZ ;  /* 0x0000000213137810 */ /* 0x000fe40007ffe0ff */
[----:B------:R-:W-:Y:S01]  /*0a70*/  LEA R8, R5, R8, 0x1 ;  /* 0x0000000805087211 */ /* 0x000fe200078e08ff */
[----:B--2---:R-:W-:Y:S04]  /*0a80*/  STS [R10], R21 ;  /* 0x000000150a007388 */ /* 0x004fe80000000800 */
[----:B---3--:R-:W-:Y:S01]  /*0a90*/  STS [R11], R20 ;  /* 0x000000140b007388 */ /* 0x008fe20000000800 */
        /* <DEDUP_REMOVED lines=8> */
.L_x_2:
[----:B------:R-:W0:Y:S01]  /*0b20*/  LDC.64 R6, c[0x0][0x390] ;  /* 0x0000e400ff067b82 */ /* 0x000e220000000a00 */
[----:B------:R-:W-:-:S04]  /*0b30*/  IMAD R3, R3, R5, R4 ;  /* 0x0000000503037224 */ /* 0x000fc800078e0204 */
[----:B0-----:R-:W-:-:S05]  /*0b40*/  IMAD.WIDE R2, R3, 0x4, R6 ;  /* 0x0000000403027825 */ /* 0x001fca00078e0206 */
[----:B------:R-:W-:Y:S01]  /*0b50*/  STG.E desc[UR8][R2.64], R23 ;  /* 0x0000001702007986 */ /* 0x000fe2000c101908 */
[----:B------:R-:W-:Y:S05]  /*0b60*/  EXIT ;  /* 0x000000000000794d */ /* 0x000fea0003800000 */
.L_x_4:
[----:B------:R-:W-:-:S00]  /*0b70*/  BRA `(.L_x_4) ;  /* 0xfffffffc00fc7947 */ /* 0x000fc0000383ffff */
[----:B------:R-:W-:-:S00]  /*0b80*/  NOP ;  /* 0x0000000000007918 */ /* 0x000fc00000000000 */
[----:B------:R-:W-:-:S00]  /*0b90*/  NOP ;  /* 0x0000000000007918 */ /* 0x000fc00000000000 */
[----:B------:R-:W-:-:S00]  /*0ba0*/  NOP ;  /* 0x0000000000007918 */ /* 0x000fc00000000000 */
[----:B------:R-:W-:-:S00]  /*0bb0*/  NOP ;  /* 0x0000000000007918 */ /* 0x000fc00000000000 */
[----:B------:R-:W-:-:S00]  /*0bc0*/  NOP ;  /* 0x0000000000007918 */ /* 0x000fc00000000000 */
[----:B------:R-:W-:-:S00]  /*0bd0*/  NOP ;  /* 0x0000000000007918 */ /* 0x000fc00000000000 */
[----:B------:R-:W-:-:S00]  /*0be0*/  NOP ;  /* 0x0000000000007918 */ /* 0x000fc00000000000 */
[----:B------:R-:W-:-:S00]  /*0bf0*/  NOP ;  /* 0x0000000000007918 */ /* 0x000fc00000000000 */
.L_x_5:


//--------------------- .nv.shared._Z13matrixMulTilePfS_S_i --------------------------
	.section	.nv.shared._Z13matrixMulTilePfS_S_i,"aw",@nobits
	.sectionflags	@""
	.align	4
.nv.shared._Z13matrixMulTilePfS_S_i:
	.zero		1056


//--------------------- .nv.shared.reserved.0     --------------------------
	.section	.nv.shared.reserved.0,"aw",@nobits
	.weak		__nv_reservedSMEM_offset_0_alias
	.size		__nv_reservedSMEM_offset_0_alias, 0, 64
	.other		__nv_reservedSMEM_offset_0_alias,@"STO_CUDA_RESERVED_SHARED STV_DEFAULT"
__nv_reservedSMEM_offset_0_alias:
	.zero		0
	.zero		64


//--------------------- .nv.constant0._Z13matrixMulTilePfS_S_i --------------------------
	.section	.nv.constant0._Z13matrixMulTilePfS_S_i,"a",@progbits
	.sectionflags	@""
	.align	4
.nv.constant0._Z13matrixMulTilePfS_S_i:
	.zero		924


//--------------------- SYMBOLS --------------------------

	.type		.nv.reservedSmem.offset0,@object
	.size		.nv.reservedSmem.offset0,0x4
	.type		.nv.reservedSmem.cap,@object
	.size		.nv.reservedSmem.cap,0x4
